//
// Generated by NVIDIA NVVM Compiler
//
// Compiler Build ID: CL-36424714
// Cuda compilation tools, release 13.0, V13.0.88
// Based on NVVM 20.0.0
//

.version 9.0
.target sm_100
.address_size 64

	// .globl	_Z11kernel_gemmILj128ELj64ELj16ELj64ELj32ELj1ELj4ELj4ELj128EEvjjjPKfS1_Pf
// _ZZ11kernel_gemmILj128ELj64ELj16ELj64ELj32ELj1ELj4ELj4ELj128EEvjjjPKfS1_PfE2SA has been demoted
// _ZZ11kernel_gemmILj128ELj64ELj16ELj64ELj32ELj1ELj4ELj4ELj128EEvjjjPKfS1_PfE2SB has been demoted

.visible .entry _Z11kernel_gemmILj128ELj64ELj16ELj64ELj32ELj1ELj4ELj4ELj128EEvjjjPKfS1_Pf(
	.param .u32 _Z11kernel_gemmILj128ELj64ELj16ELj64ELj32ELj1ELj4ELj4ELj128EEvjjjPKfS1_Pf_param_0,
	.param .u32 _Z11kernel_gemmILj128ELj64ELj16ELj64ELj32ELj1ELj4ELj4ELj128EEvjjjPKfS1_Pf_param_1,
	.param .u32 _Z11kernel_gemmILj128ELj64ELj16ELj64ELj32ELj1ELj4ELj4ELj128EEvjjjPKfS1_Pf_param_2,
	.param .u64 .ptr .align 1 _Z11kernel_gemmILj128ELj64ELj16ELj64ELj32ELj1ELj4ELj4ELj128EEvjjjPKfS1_Pf_param_3,
	.param .u64 .ptr .align 1 _Z11kernel_gemmILj128ELj64ELj16ELj64ELj32ELj1ELj4ELj4ELj128EEvjjjPKfS1_Pf_param_4,
	.param .u64 .ptr .align 1 _Z11kernel_gemmILj128ELj64ELj16ELj64ELj32ELj1ELj4ELj4ELj128EEvjjjPKfS1_Pf_param_5
)
.maxntid 128
{
	.reg .pred 	%p<4>;
	.reg .b16 	%rs<4>;
	.reg .b32 	%r<95>;
	.reg .b32 	%f<495>;
	.reg .b64 	%rd<96>;
	// demoted variable
	.shared .align 4 .b8 _ZZ11kernel_gemmILj128ELj64ELj16ELj64ELj32ELj1ELj4ELj4ELj128EEvjjjPKfS1_PfE2SA[8192];
	// demoted variable
	.shared .align 4 .b8 _ZZ11kernel_gemmILj128ELj64ELj16ELj64ELj32ELj1ELj4ELj4ELj128EEvjjjPKfS1_PfE2SB[4096];
	ld.param.u32 	%r12, [_Z11kernel_gemmILj128ELj64ELj16ELj64ELj32ELj1ELj4ELj4ELj128EEvjjjPKfS1_Pf_param_1];
	ld.param.u32 	%r13, [_Z11kernel_gemmILj128ELj64ELj16ELj64ELj32ELj1ELj4ELj4ELj128EEvjjjPKfS1_Pf_param_2];
	ld.param.u64 	%rd8, [_Z11kernel_gemmILj128ELj64ELj16ELj64ELj32ELj1ELj4ELj4ELj128EEvjjjPKfS1_Pf_param_3];
	ld.param.u64 	%rd9, [_Z11kernel_gemmILj128ELj64ELj16ELj64ELj32ELj1ELj4ELj4ELj128EEvjjjPKfS1_Pf_param_4];
	cvta.to.global.u64 	%rd10, %rd8;
	cvta.to.global.u64 	%rd11, %rd9;
	mov.u32 	%r14, %ctaid.y;
	mov.u32 	%r15, %ctaid.x;
	mov.u32 	%r1, %tid.x;
	and.b32  	%r16, %r1, 64;
	and.b32  	%r17, %r1, 32;
	shl.b32 	%r18, %r14, 7;
	mul.lo.s32 	%r19, %r13, %r18;
	mul.wide.u32 	%rd12, %r19, 4;
	add.s64 	%rd94, %rd10, %rd12;
	shl.b32 	%r20, %r15, 6;
	mul.wide.u32 	%rd13, %r20, 4;
	add.s64 	%rd95, %rd11, %rd13;
	or.b32  	%r21, %r18, %r16;
	or.b32  	%r22, %r20, %r17;
	mad.lo.s32 	%r2, %r12, %r21, %r22;
	setp.lt.u32 	%p1, %r13, 16;
	mov.f32 	%f431, 0f00000000;
	mov.f32 	%f432, %f431;
	mov.f32 	%f433, %f431;
	mov.f32 	%f434, %f431;
	mov.f32 	%f435, %f431;
	mov.f32 	%f436, %f431;
	mov.f32 	%f437, %f431;
	mov.f32 	%f438, %f431;
	mov.f32 	%f439, %f431;
	mov.f32 	%f440, %f431;
	mov.f32 	%f441, %f431;
	mov.f32 	%f442, %f431;
	mov.f32 	%f443, %f431;
	mov.f32 	%f444, %f431;
	mov.f32 	%f445, %f431;
	mov.f32 	%f446, %f431;
	mov.f32 	%f447, %f431;
	mov.f32 	%f448, %f431;
	mov.f32 	%f449, %f431;
	mov.f32 	%f450, %f431;
	mov.f32 	%f451, %f431;
	mov.f32 	%f452, %f431;
	mov.f32 	%f453, %f431;
	mov.f32 	%f454, %f431;
	mov.f32 	%f455, %f431;
	mov.f32 	%f456, %f431;
	mov.f32 	%f457, %f431;
	mov.f32 	%f458, %f431;
	mov.f32 	%f459, %f431;
	mov.f32 	%f460, %f431;
	mov.f32 	%f461, %f431;
	mov.f32 	%f462, %f431;
	mov.f32 	%f463, %f431;
	mov.f32 	%f464, %f431;
	mov.f32 	%f465, %f431;
	mov.f32 	%f466, %f431;
	mov.f32 	%f467, %f431;
	mov.f32 	%f468, %f431;
	mov.f32 	%f469, %f431;
	mov.f32 	%f470, %f431;
	mov.f32 	%f471, %f431;
	mov.f32 	%f472, %f431;
	mov.f32 	%f473, %f431;
	mov.f32 	%f474, %f431;
	mov.f32 	%f475, %f431;
	mov.f32 	%f476, %f431;
	mov.f32 	%f477, %f431;
	mov.f32 	%f478, %f431;
	mov.f32 	%f479, %f431;
	mov.f32 	%f480, %f431;
	mov.f32 	%f481, %f431;
	mov.f32 	%f482, %f431;
	mov.f32 	%f483, %f431;
	mov.f32 	%f484, %f431;
	mov.f32 	%f485, %f431;
	mov.f32 	%f486, %f431;
	mov.f32 	%f487, %f431;
	mov.f32 	%f488, %f431;
	mov.f32 	%f489, %f431;
	mov.f32 	%f490, %f431;
	mov.f32 	%f491, %f431;
	mov.f32 	%f492, %f431;
	mov.f32 	%f493, %f431;
	mov.f32 	%f494, %f431;
	@%p1 bra 	$L__BB0_5;
	ld.param.u32 	%r89, [_Z11kernel_gemmILj128ELj64ELj16ELj64ELj32ELj1ELj4ELj4ELj128EEvjjjPKfS1_Pf_param_2];
	ld.param.u32 	%r85, [_Z11kernel_gemmILj128ELj64ELj16ELj64ELj32ELj1ELj4ELj4ELj128EEvjjjPKfS1_Pf_param_1];
	shr.u32 	%r24, %r1, 4;
	shr.u32 	%r25, %r1, 2;
	shl.b32 	%r26, %r1, 2;
	and.b32  	%r27, %r26, 12;
	and.b32  	%r28, %r26, 60;
	mad.lo.s32 	%r3, %r25, %r89, %r27;
	mad.lo.s32 	%r4, %r24, %r85, %r28;
	mov.b32 	%r92, 0;
	mov.f32 	%f431, 0f00000000;
	mul.wide.u32 	%rd14, %r3, 4;
	mul.wide.u32 	%rd22, %r4, 4;
$L__BB0_2:
	ld.param.u32 	%r90, [_Z11kernel_gemmILj128ELj64ELj16ELj64ELj32ELj1ELj4ELj4ELj128EEvjjjPKfS1_Pf_param_2];
	ld.param.u32 	%r86, [_Z11kernel_gemmILj128ELj64ELj16ELj64ELj32ELj1ELj4ELj4ELj128EEvjjjPKfS1_Pf_param_1];
	mov.u32 	%r30, %tid.x;
	cvt.u16.u32 	%rs1, %r30;
	shr.u16 	%rs2, %rs1, 5;
	and.b16  	%rs3, %rs2, 1;
	mul.wide.u16 	%r31, %rs3, 128;
	shl.b32 	%r32, %r30, 4;
	and.b32  	%r33, %r32, 112;
	or.b32  	%r34, %r31, %r33;
	mov.u32 	%r35, _ZZ11kernel_gemmILj128ELj64ELj16ELj64ELj32ELj1ELj4ELj4ELj128EEvjjjPKfS1_PfE2SB;
	add.s32 	%r36, %r34, %r35;
	add.s32 	%r93, %r36, 8;
	shl.b32 	%r37, %r86, 3;
	add.s32 	%r38, %r4, %r37;
	shl.b32 	%r39, %r90, 5;
	shl.b32 	%r40, %r90, 6;
	add.s32 	%r41, %r3, %r40;
	add.s32 	%r42, %r41, %r39;
	add.s32 	%r43, %r3, %r39;
	add.s64 	%rd15, %rd94, %rd14;
	ld.global.v4.f32 	{%f259, %f260, %f261, %f262}, [%rd15];
	shl.b32 	%r44, %r30, 11;
	or.b32  	%r45, %r44, %r30;
	and.b32  	%r46, %r45, 6268;
	mov.u32 	%r47, _ZZ11kernel_gemmILj128ELj64ELj16ELj64ELj32ELj1ELj4ELj4ELj128EEvjjjPKfS1_PfE2SA;
	add.s32 	%r48, %r47, %r46;
	st.shared.f32 	[%r48], %f259;
	st.shared.f32 	[%r48+512], %f260;
	st.shared.f32 	[%r48+1024], %f261;
	st.shared.f32 	[%r48+1536], %f262;
	mul.wide.u32 	%rd16, %r43, 4;
	add.s64 	%rd17, %rd94, %rd16;
	ld.global.v4.f32 	{%f263, %f264, %f265, %f266}, [%rd17];
	st.shared.f32 	[%r48+128], %f263;
	st.shared.f32 	[%r48+640], %f264;
	st.shared.f32 	[%r48+1152], %f265;
	st.shared.f32 	[%r48+1664], %f266;
	mul.wide.u32 	%rd18, %r41, 4;
	add.s64 	%rd19, %rd94, %rd18;
	ld.global.v4.f32 	{%f267, %f268, %f269, %f270}, [%rd19];
	st.shared.f32 	[%r48+256], %f267;
	st.shared.f32 	[%r48+768], %f268;
	st.shared.f32 	[%r48+1280], %f269;
	st.shared.f32 	[%r48+1792], %f270;
	mul.wide.u32 	%rd20, %r42, 4;
	add.s64 	%rd21, %rd94, %rd20;
	ld.global.v4.f32 	{%f271, %f272, %f273, %f274}, [%rd21];
	st.shared.f32 	[%r48+384], %f271;
	st.shared.f32 	[%r48+896], %f272;
	st.shared.f32 	[%r48+1408], %f273;
	st.shared.f32 	[%r48+1920], %f274;
	add.s64 	%rd23, %rd95, %rd22;
	ld.global.v4.f32 	{%f275, %f276, %f277, %f278}, [%rd23];
	add.s32 	%r49, %r35, %r32;
	st.shared.f32 	[%r49], %f275;
	st.shared.f32 	[%r49+4], %f276;
	st.shared.f32 	[%r49+8], %f277;
	st.shared.f32 	[%r49+12], %f278;
	mul.wide.u32 	%rd24, %r38, 4;
	add.s64 	%rd25, %rd95, %rd24;
	ld.global.v4.f32 	{%f279, %f280, %f281, %f282}, [%rd25];
	st.shared.f32 	[%r49+2048], %f279;
	st.shared.f32 	[%r49+2052], %f280;
	st.shared.f32 	[%r49+2056], %f281;
	st.shared.f32 	[%r49+2060], %f282;
	bar.sync 	0;
	mov.b32 	%r94, 128;
$L__BB0_3:
	mov.u32 	%r50, %tid.x;
	shl.b32 	%r51, %r50, 2;
	and.b32  	%r52, %r51, 256;
	shl.b32 	%r53, %r50, 1;
	and.b32  	%r54, %r53, 48;
	or.b32  	%r55, %r52, %r54;
	mov.u32 	%r56, _ZZ11kernel_gemmILj128ELj64ELj16ELj64ELj32ELj1ELj4ELj4ELj128EEvjjjPKfS1_PfE2SA;
	add.s32 	%r57, %r56, %r55;
	add.s32 	%r58, %r57, %r94;
	ld.shared.f32 	%f283, [%r58+-128];
	ld.shared.f32 	%f284, [%r58+-124];
	ld.shared.f32 	%f285, [%r58+-120];
	ld.shared.f32 	%f286, [%r58+-116];
	ld.shared.f32 	%f287, [%r58+-64];
	ld.shared.f32 	%f288, [%r58+-60];
	ld.shared.f32 	%f289, [%r58+-56];
	ld.shared.f32 	%f290, [%r58+-52];
	ld.shared.f32 	%f291, [%r58];
	ld.shared.f32 	%f292, [%r58+4];
	ld.shared.f32 	%f293, [%r58+8];
	ld.shared.f32 	%f294, [%r58+12];
	ld.shared.f32 	%f295, [%r58+64];
	ld.shared.f32 	%f296, [%r58+68];
	ld.shared.f32 	%f297, [%r58+72];
	ld.shared.f32 	%f298, [%r58+76];
	ld.shared.f32 	%f299, [%r93+-8];
	ld.shared.f32 	%f300, [%r93+-4];
	ld.shared.f32 	%f301, [%r93];
	ld.shared.f32 	%f302, [%r93+4];
	fma.rn.f32 	%f474, %f283, %f299, %f474;
	fma.rn.f32 	%f473, %f283, %f300, %f473;
	fma.rn.f32 	%f472, %f283, %f301, %f472;
	fma.rn.f32 	%f471, %f283, %f302, %f471;
	fma.rn.f32 	%f470, %f284, %f299, %f470;
	fma.rn.f32 	%f469, %f284, %f300, %f469;
	fma.rn.f32 	%f468, %f284, %f301, %f468;
	fma.rn.f32 	%f467, %f284, %f302, %f467;
	fma.rn.f32 	%f466, %f285, %f299, %f466;
	fma.rn.f32 	%f465, %f285, %f300, %f465;
	fma.rn.f32 	%f464, %f285, %f301, %f464;
	fma.rn.f32 	%f463, %f285, %f302, %f463;
	fma.rn.f32 	%f462, %f286, %f299, %f462;
	fma.rn.f32 	%f461, %f286, %f300, %f461;
	fma.rn.f32 	%f460, %f286, %f301, %f460;
	fma.rn.f32 	%f459, %f286, %f302, %f459;
	fma.rn.f32 	%f458, %f287, %f299, %f458;
	fma.rn.f32 	%f457, %f287, %f300, %f457;
	fma.rn.f32 	%f456, %f287, %f301, %f456;
	fma.rn.f32 	%f455, %f287, %f302, %f455;
	fma.rn.f32 	%f454, %f288, %f299, %f454;
	fma.rn.f32 	%f453, %f288, %f300, %f453;
	fma.rn.f32 	%f452, %f288, %f301, %f452;
	fma.rn.f32 	%f451, %f288, %f302, %f451;
	fma.rn.f32 	%f450, %f289, %f299, %f450;
	fma.rn.f32 	%f449, %f289, %f300, %f449;
	fma.rn.f32 	%f448, %f289, %f301, %f448;
	fma.rn.f32 	%f447, %f289, %f302, %f447;
	fma.rn.f32 	%f446, %f290, %f299, %f446;
	fma.rn.f32 	%f445, %f290, %f300, %f445;
	fma.rn.f32 	%f444, %f290, %f301, %f444;
	fma.rn.f32 	%f443, %f290, %f302, %f443;
	fma.rn.f32 	%f442, %f291, %f299, %f442;
	fma.rn.f32 	%f441, %f291, %f300, %f441;
	fma.rn.f32 	%f440, %f291, %f301, %f440;
	fma.rn.f32 	%f439, %f291, %f302, %f439;
	fma.rn.f32 	%f438, %f292, %f299, %f438;
	fma.rn.f32 	%f437, %f292, %f300, %f437;
	fma.rn.f32 	%f436, %f292, %f301, %f436;
	fma.rn.f32 	%f435, %f292, %f302, %f435;
	fma.rn.f32 	%f434, %f293, %f299, %f434;
	fma.rn.f32 	%f433, %f293, %f300, %f433;
	fma.rn.f32 	%f432, %f293, %f301, %f432;
	fma.rn.f32 	%f431, %f293, %f302, %f431;
	fma.rn.f32 	%f475, %f294, %f299, %f475;
	fma.rn.f32 	%f476, %f294, %f300, %f476;
	fma.rn.f32 	%f477, %f294, %f301, %f477;
	fma.rn.f32 	%f478, %f294, %f302, %f478;
	fma.rn.f32 	%f479, %f295, %f299, %f479;
	fma.rn.f32 	%f480, %f295, %f300, %f480;
	fma.rn.f32 	%f481, %f295, %f301, %f481;
	fma.rn.f32 	%f482, %f295, %f302, %f482;
	fma.rn.f32 	%f483, %f296, %f299, %f483;
	fma.rn.f32 	%f484, %f296, %f300, %f484;
	fma.rn.f32 	%f485, %f296, %f301, %f485;
	fma.rn.f32 	%f486, %f296, %f302, %f486;
	fma.rn.f32 	%f487, %f297, %f299, %f487;
	fma.rn.f32 	%f488, %f297, %f300, %f488;
	fma.rn.f32 	%f489, %f297, %f301, %f489;
	fma.rn.f32 	%f490, %f297, %f302, %f490;
	fma.rn.f32 	%f491, %f298, %f299, %f491;
	fma.rn.f32 	%f492, %f298, %f300, %f492;
	fma.rn.f32 	%f493, %f298, %f301, %f493;
	fma.rn.f32 	%f494, %f298, %f302, %f494;
	add.s32 	%r94, %r94, 512;
	add.s32 	%r93, %r93, 256;
	setp.ne.s32 	%p2, %r94, 8320;
	@%p2 bra 	$L__BB0_3;
	ld.param.u32 	%r91, [_Z11kernel_gemmILj128ELj64ELj16ELj64ELj32ELj1ELj4ELj4ELj128EEvjjjPKfS1_Pf_param_2];
	ld.param.u32 	%r87, [_Z11kernel_gemmILj128ELj64ELj16ELj64ELj32ELj1ELj4ELj4ELj128EEvjjjPKfS1_Pf_param_1];
	shl.b32 	%r59, %r87, 4;
	add.s64 	%rd94, %rd94, 64;
	mul.wide.u32 	%rd26, %r59, 4;
	add.s64 	%rd95, %rd95, %rd26;
	bar.sync 	0;
	add.s32 	%r92, %r92, 1;
	shr.u32 	%r60, %r91, 4;
	setp.eq.s32 	%p3, %r92, %r60;
	@%p3 bra 	$L__BB0_5;
	bra.uni 	$L__BB0_2;
$L__BB0_5:
	ld.param.u64 	%rd93, [_Z11kernel_gemmILj128ELj64ELj16ELj64ELj32ELj1ELj4ELj4ELj128EEvjjjPKfS1_Pf_param_5];
	ld.param.u32 	%r88, [_Z11kernel_gemmILj128ELj64ELj16ELj64ELj32ELj1ELj4ELj4ELj128EEvjjjPKfS1_Pf_param_1];
	cvt.u64.u32 	%rd27, %r2;
	cvta.to.global.u64 	%rd28, %rd93;
	mov.u32 	%r61, %tid.x;
	shr.u32 	%r62, %r61, 3;
	and.b32  	%r63, %r62, 3;
	shl.b32 	%r64, %r61, 2;
	and.b32  	%r65, %r64, 28;
	mul.lo.s32 	%r66, %r63, %r88;
	shl.b32 	%r67, %r66, 2;
	add.s32 	%r68, %r67, %r65;
	cvt.u64.u32 	%rd29, %r68;
	add.s64 	%rd30, %rd29, %rd27;
	shl.b64 	%rd31, %rd30, 2;
	add.s64 	%rd32, %rd28, %rd31;
	st.global.v4.f32 	[%rd32], {%f474, %f473, %f472, %f471};
	add.s32 	%r69, %r68, %r88;
	cvt.u64.u32 	%rd33, %r69;
	add.s64 	%rd34, %rd33, %rd27;
	shl.b64 	%rd35, %rd34, 2;
	add.s64 	%rd36, %rd28, %rd35;
	st.global.v4.f32 	[%rd36], {%f470, %f469, %f468, %f467};
	add.s32 	%r70, %r69, %r88;
	cvt.u64.u32 	%rd37, %r70;
	add.s64 	%rd38, %rd37, %rd27;
	shl.b64 	%rd39, %rd38, 2;
	add.s64 	%rd40, %rd28, %rd39;
	st.global.v4.f32 	[%rd40], {%f466, %f465, %f464, %f463};
	add.s32 	%r71, %r70, %r88;
	cvt.u64.u32 	%rd41, %r71;
	add.s64 	%rd42, %rd41, %rd27;
	shl.b64 	%rd43, %rd42, 2;
	add.s64 	%rd44, %rd28, %rd43;
	st.global.v4.f32 	[%rd44], {%f462, %f461, %f460, %f459};
	mul.lo.s32 	%r72, %r88, 13;
	add.s32 	%r73, %r71, %r72;
	cvt.u64.u32 	%rd45, %r73;
	add.s64 	%rd46, %rd45, %rd27;
	shl.b64 	%rd47, %rd46, 2;
	add.s64 	%rd48, %rd28, %rd47;
	st.global.v4.f32 	[%rd48], {%f458, %f457, %f456, %f455};
	add.s32 	%r74, %r73, %r88;
	cvt.u64.u32 	%rd49, %r74;
	add.s64 	%rd50, %rd49, %rd27;
	shl.b64 	%rd51, %rd50, 2;
	add.s64 	%rd52, %rd28, %rd51;
	st.global.v4.f32 	[%rd52], {%f454, %f453, %f452, %f451};
	add.s32 	%r75, %r74, %r88;
	cvt.u64.u32 	%rd53, %r75;
	add.s64 	%rd54, %rd53, %rd27;
	shl.b64 	%rd55, %rd54, 2;
	add.s64 	%rd56, %rd28, %rd55;
	st.global.v4.f32 	[%rd56], {%f450, %f449, %f448, %f447};
	add.s32 	%r76, %r75, %r88;
	cvt.u64.u32 	%rd57, %r76;
	add.s64 	%rd58, %rd57, %rd27;
	shl.b64 	%rd59, %rd58, 2;
	add.s64 	%rd60, %rd28, %rd59;
	st.global.v4.f32 	[%rd60], {%f446, %f445, %f444, %f443};
	add.s32 	%r77, %r76, %r72;
	cvt.u64.u32 	%rd61, %r77;
	add.s64 	%rd62, %rd61, %rd27;
	shl.b64 	%rd63, %rd62, 2;
	add.s64 	%rd64, %rd28, %rd63;
	st.global.v4.f32 	[%rd64], {%f442, %f441, %f440, %f439};
	add.s32 	%r78, %r77, %r88;
	cvt.u64.u32 	%rd65, %r78;
	add.s64 	%rd66, %rd65, %rd27;
	shl.b64 	%rd67, %rd66, 2;
	add.s64 	%rd68, %rd28, %rd67;
	st.global.v4.f32 	[%rd68], {%f438, %f437, %f436, %f435};
	add.s32 	%r79, %r78, %r88;
	cvt.u64.u32 	%rd69, %r79;
	add.s64 	%rd70, %rd69, %rd27;
	shl.b64 	%rd71, %rd70, 2;
	add.s64 	%rd72, %rd28, %rd71;
	st.global.v4.f32 	[%rd72], {%f434, %f433, %f432, %f431};
	add.s32 	%r80, %r79, %r88;
	cvt.u64.u32 	%rd73, %r80;
	add.s64 	%rd74, %rd73, %rd27;
	shl.b64 	%rd75, %rd74, 2;
	add.s64 	%rd76, %rd28, %rd75;
	st.global.v4.f32 	[%rd76], {%f475, %f476, %f477, %f478};
	add.s32 	%r81, %r80, %r72;
	cvt.u64.u32 	%rd77, %r81;
	add.s64 	%rd78, %rd77, %rd27;
	shl.b64 	%rd79, %rd78, 2;
	add.s64 	%rd80, %rd28, %rd79;
	st.global.v4.f32 	[%rd80], {%f479, %f480, %f481, %f482};
	add.s32 	%r82, %r81, %r88;
	cvt.u64.u32 	%rd81, %r82;
	add.s64 	%rd82, %rd81, %rd27;
	shl.b64 	%rd83, %rd82, 2;
	add.s64 	%rd84, %rd28, %rd83;
	st.global.v4.f32 	[%rd84], {%f483, %f484, %f485, %f486};
	add.s32 	%r83, %r82, %r88;
	cvt.u64.u32 	%rd85, %r83;
	add.s64 	%rd86, %rd85, %rd27;
	shl.b64 	%rd87, %rd86, 2;
	add.s64 	%rd88, %rd28, %rd87;
	st.global.v4.f32 	[%rd88], {%f487, %f488, %f489, %f490};
	add.s32 	%r84, %r83, %r88;
	cvt.u64.u32 	%rd89, %r84;
	add.s64 	%rd90, %rd89, %rd27;
	shl.b64 	%rd91, %rd90, 2;
	add.s64 	%rd92, %rd28, %rd91;
	st.global.v4.f32 	[%rd92], {%f491, %f492, %f493, %f494};
	ret;

}


// ===== COMPILED SASS (sm_100) =====

	.target	sm_100

	.elftype	@"ET_EXEC"


//--------------------- .note.nv.tkinfo           --------------------------
	.section	.note.nv.tkinfo,"",@"SHT_NOTE"
	.sectionflags	@"SHF_NOTE_NV_TKINFO"
	.tkinfo
        /*0018*/ 	.word	0x00000002
        /*0030*/ 	.string	""
        /*0030*/ 	.string	"ptxas"
        /*0030*/ 	.string	"Cuda compilation tools, release 13.0, V13.0.88"
        /*0030*/ 	.string	"Build cuda_13.0.r13.0/compiler.36424714_0"
        /*0030*/ 	.string	"-arch sm_100 -m 64 "



//--------------------- .note.nv.cuinfo           --------------------------
	.section	.note.nv.cuinfo,"",@"SHT_NOTE"
	.sectionflags	@"SHF_NOTE_NV_CUINFO"
        /*0018*/ 	.short	0x0002
        /*001a*/ 	.short	0x0064
        /*001c*/ 	.short	0x0082
	.zero		2


//--------------------- .nv.info                  --------------------------
	.section	.nv.info,"",@"SHT_CUDA_INFO"
	.align	4


	//----- nvinfo : EIATTR_REGCOUNT
	.align		4
        /*0000*/ 	.byte	0x04, 0x2f
        /*0002*/ 	.short	(.L_1 - .L_0)
	.align		4
.L_0:
        /*0004*/ 	.word	index@(_Z11kernel_gemmILj128ELj64ELj16ELj64ELj32ELj1ELj4ELj4ELj128EEvjjjPKfS1_Pf)
        /*0008*/ 	.word	0x00000060


	//----- nvinfo : EIATTR_FRAME_SIZE
	.align		4
.L_1:
        /*000c*/ 	.byte	0x04, 0x11
        /*000e*/ 	.short	(.L_3 - .L_2)
	.align		4
.L_2:
        /*0010*/ 	.word	index@(_Z11kernel_gemmILj128ELj64ELj16ELj64ELj32ELj1ELj4ELj4ELj128EEvjjjPKfS1_Pf)
        /*0014*/ 	.word	0x00000000


	//----- nvinfo : EIATTR_MIN_STACK_SIZE
	.align		4
.L_3:
        /*0018*/ 	.byte	0x04, 0x12
        /*001a*/ 	.short	(.L_5 - .L_4)
	.align		4
.L_4:
        /*001c*/ 	.word	index@(_Z11kernel_gemmILj128ELj64ELj16ELj64ELj32ELj1ELj4ELj4ELj128EEvjjjPKfS1_Pf)
        /*0020*/ 	.word	0x00000000
.L_5:


//--------------------- .nv.compat                --------------------------
	.section	.nv.compat,"",@"SHT_CUDA_COMPAT_INFO"
	.align	4
        /*0000*/ 	.byte	0x02, 0x09, 0x00, 0x00, 0x02, 0x02, 0x01, 0x00, 0x02, 0x05, 0x05, 0x00, 0x03, 0x07, 0x01, 0x01
        /*0010*/ 	.byte	0x02, 0x03, 0x00, 0x00, 0x02, 0x06, 0x01, 0x00, 0x04, 0x0b, 0x08, 0x00, 0x09, 0x00, 0x00, 0x00
        /*0020*/ 	.byte	0x00, 0x00, 0x00, 0x00


//--------------------- .nv.info._Z11kernel_gemmILj128ELj64ELj16ELj64ELj32ELj1ELj4ELj4ELj128EEvjjjPKfS1_Pf --------------------------
	.section	.nv.info._Z11kernel_gemmILj128ELj64ELj16ELj64ELj32ELj1ELj4ELj4ELj128EEvjjjPKfS1_Pf,"",@"SHT_CUDA_INFO"
	.sectionflags	@""
	.align	4


	//----- nvinfo : EIATTR_CUDA_API_VERSION
	.align		4
        /*0000*/ 	.byte	0x04, 0x37
        /*0002*/ 	.short	(.L_7 - .L_6)
.L_6:
        /*0004*/ 	.word	0x00000082


	//----- nvinfo : EIATTR_KPARAM_INFO
	.align		4
.L_7:
        /*0008*/ 	.byte	0x04, 0x17
        /*000a*/ 	.short	(.L_9 - .L_8)
.L_8:
        /*000c*/ 	.word	0x00000000
        /*0010*/ 	.short	0x0005
        /*0012*/ 	.short	0x0020
        /*0014*/ 	.byte	0x00, 0xf5, 0x21, 0x00


	//----- nvinfo : EIATTR_KPARAM_INFO
	.align		4
.L_9:
        /*0018*/ 	.byte	0x04, 0x17
        /*001a*/ 	.short	(.L_11 - .L_10)
.L_10:
        /*001c*/ 	.word	0x00000000
        /*0020*/ 	.short	0x0004
        /*0022*/ 	.short	0x0018
        /*0024*/ 	.byte	0x00, 0xf5, 0x21, 0x00


	//----- nvinfo : EIATTR_KPARAM_INFO
	.align		4
.L_11:
        /*0028*/ 	.byte	0x04, 0x17
        /*002a*/ 	.short	(.L_13 - .L_12)
.L_12:
        /*002c*/ 	.word	0x00000000
        /*0030*/ 	.short	0x0003
        /*0032*/ 	.short	0x0010
        /*0034*/ 	.byte	0x00, 0xf5, 0x21, 0x00


	//----- nvinfo : EIATTR_KPARAM_INFO
	.align		4
.L_13:
        /*0038*/ 	.byte	0x04, 0x17
        /*003a*/ 	.short	(.L_15 - .L_14)
.L_14:
        /*003c*/ 	.word	0x00000000
        /*0040*/ 	.short	0x0002
        /*0042*/ 	.short	0x0008
        /*0044*/ 	.byte	0x00, 0xf0, 0x11, 0x00


	//----- nvinfo : EIATTR_KPARAM_INFO
	.align		4
.L_15:
        /*0048*/ 	.byte	0x04, 0x17
        /*004a*/ 	.short	(.L_17 - .L_16)
.L_16:
        /*004c*/ 	.word	0x00000000
        /*0050*/ 	.short	0x0001
        /*0052*/ 	.short	0x0004
        /*0054*/ 	.byte	0x00, 0xf0, 0x11, 0x00


	//----- nvinfo : EIATTR_KPARAM_INFO
	.align		4
.L_17:
        /*0058*/ 	.byte	0x04, 0x17
        /*005a*/ 	.short	(.L_19 - .L_18)
.L_18:
        /*005c*/ 	.word	0x00000000
        /*0060*/ 	.short	0x0000
        /*0062*/ 	.short	0x0000
        /*0064*/ 	.byte	0x00, 0xf0, 0x11, 0x00


	//----- nvinfo : EIATTR_SPARSE_MMA_MASK
	.align		4
.L_19:
        /*0068*/ 	.byte	0x03, 0x50
        /*006a*/ 	.short	0x0000


	//----- nvinfo : EIATTR_MAXREG_COUNT
	.align		4
        /*006c*/ 	.byte	0x03, 0x1b
        /*006e*/ 	.short	0x00ff


	//----- nvinfo : EIATTR_NUM_BARRIERS
	.align		4
        /*0070*/ 	.byte	0x02, 0x4c
        /*0072*/ 	.byte	0x01
	.zero		1


	//----- nvinfo : EIATTR_MERCURY_ISA_VERSION
	.align		4
        /*0074*/ 	.byte	0x03, 0x5f
        /*0076*/ 	.short	0x0101


	//----- nvinfo : EIATTR_VRC_CTA_INIT_COUNT
	.align		4
        /*0078*/ 	.byte	0x02, 0x4a
	.zero		1
	.zero		1


	//----- nvinfo : EIATTR_EXIT_INSTR_OFFSETS
	.align		4
        /*007c*/ 	.byte	0x04, 0x1c
        /*007e*/ 	.short	(.L_21 - .L_20)


	//   ....[0]....
.L_20:
        /*0080*/ 	.word	0x00001420


	//----- nvinfo : EIATTR_MAX_THREADS
	.align		4
.L_21:
        /*0084*/ 	.byte	0x04, 0x05
        /*0086*/ 	.short	(.L_23 - .L_22)
.L_22:
        /*0088*/ 	.word	0x00000080
        /*008c*/ 	.word	0x00000001
        /*0090*/ 	.word	0x00000001


	//----- nvinfo : EIATTR_CBANK_PARAM_SIZE
	.align		4
.L_23:
        /*0094*/ 	.byte	0x03, 0x19
        /*0096*/ 	.short	0x0028


	//----- nvinfo : EIATTR_PARAM_CBANK
	.align		4
        /*0098*/ 	.byte	0x04, 0x0a
        /*009a*/ 	.short	(.L_25 - .L_24)
	.align		4
.L_24:
        /*009c*/ 	.word	index@(.nv.constant0._Z11kernel_gemmILj128ELj64ELj16ELj64ELj32ELj1ELj4ELj4ELj128EEvjjjPKfS1_Pf)
        /*00a0*/ 	.short	0x0380
        /*00a2*/ 	.short	0x0028


	//----- nvinfo : EIATTR_SW_WAR
	.align		4
.L_25:
        /*00a4*/ 	.byte	0x04, 0x36
        /*00a6*/ 	.short	(.L_27 - .L_26)
.L_26:
        /*00a8*/ 	.word	0x00000008
.L_27:


//--------------------- .nv.callgraph             --------------------------
	.section	.nv.callgraph,"",@"SHT_CUDA_CALLGRAPH"
	.align	4
	.sectionentsize	8
	.align		4
        /*0000*/ 	.word	0x00000000
	.align		4
        /*0004*/ 	.word	0xffffffff
	.align		4
        /*0008*/ 	.word	0x00000000
	.align		4
        /*000c*/ 	.word	0xfffffffe
	.align		4
        /*0010*/ 	.word	0x00000000
	.align		4
        /*0014*/ 	.word	0xfffffffd
	.align		4
        /*0018*/ 	.word	0x00000000
	.align		4
        /*001c*/ 	.word	0xfffffffc


//--------------------- .text._Z11kernel_gemmILj128ELj64ELj16ELj64ELj32ELj1ELj4ELj4ELj128EEvjjjPKfS1_Pf --------------------------
	.section	.text._Z11kernel_gemmILj128ELj64ELj16ELj64ELj32ELj1ELj4ELj4ELj128EEvjjjPKfS1_Pf,"ax",@progbits
	.align	128
        .global         _Z11kernel_gemmILj128ELj64ELj16ELj64ELj32ELj1ELj4ELj4ELj128EEvjjjPKfS1_Pf
        .type           _Z11kernel_gemmILj128ELj64ELj16ELj64ELj32ELj1ELj4ELj4ELj128EEvjjjPKfS1_Pf,@function
        .size           _Z11kernel_gemmILj128ELj64ELj16ELj64ELj32ELj1ELj4ELj4ELj128EEvjjjPKfS1_Pf,(.L_x_4 - _Z11kernel_gemmILj128ELj64ELj16ELj64ELj32ELj1ELj4ELj4ELj128EEvjjjPKfS1_Pf)
        .other          _Z11kernel_gemmILj128ELj64ELj16ELj64ELj32ELj1ELj4ELj4ELj128EEvjjjPKfS1_Pf,@"STO_CUDA_ENTRY STV_DEFAULT"
_Z11kernel_gemmILj128ELj64ELj16ELj64ELj32ELj1ELj4ELj4ELj128EEvjjjPKfS1_Pf:
.text._Z11kernel_gemmILj128ELj64ELj16ELj64ELj32ELj1ELj4ELj4ELj128EEvjjjPKfS1_Pf:
[----:B------:R-:W-:Y:S01]  /*0000*/  LDC R1, c[0x0][0x37c] ;  /* 0x0000df00ff017b82 */ /* 0x000fe20000000800 */
[----:B------:R-:W0:Y:S07]  /*0010*/  S2R R0, SR_TID.X ;  /* 0x0000000000007919 */ /* 0x000e2e0000002100 */
[----:B------:R-:W1:Y:S01]  /*0020*/  S2UR UR8, SR_CTAID.Y ;  /* 0x00000000000879c3 */ /* 0x000e620000002600 */
[----:B------:R-:W2:Y:S01]  /*0030*/  LDCU UR11, c[0x0][0x388] ;  /* 0x00007100ff0b77ac */ /* 0x000ea20008000800 */
[----:B------:R-:W-:-:S02]  /*0040*/  CS2R R10, SRZ ;  /* 0x00000000000a7805 */ /* 0x000fc4000001ff00 */
[----:B------:R-:W-:Y:S02]  /*0050*/  CS2R R8, SRZ ;  /* 0x0000000000087805 */ /* 0x000fe4000001ff00 */
[----:B------:R-:W-:Y:S01]  /*0060*/  CS2R R14, SRZ ;  /* 0x00000000000e7805 */ /* 0x000fe2000001ff00 */
[----:B------:R-:W3:Y:S01]  /*0070*/  LDCU UR13, c[0x0][0x384] ;  /* 0x00007080ff0d77ac */ /* 0x000ee20008000800 */
[----:B------:R-:W-:Y:S02]  /*0080*/  CS2R R12, SRZ ;  /* 0x00000000000c7805 */ /* 0x000fe4000001ff00 */
[----:B------:R-:W-:Y:S01]  /*0090*/  CS2R R18, SRZ ;  /* 0x0000000000127805 */ /* 0x000fe2000001ff00 */
[----:B------:R-:W4:Y:S01]  /*00a0*/  S2UR UR10, SR_CTAID.X ;  /* 0x00000000000a79c3 */ /* 0x000f220000002500 */
[----:B------:R-:W5:Y:S01]  /*00b0*/  LDCU.128 UR4, c[0x0][0x390] ;  /* 0x00007200ff0477ac */ /* 0x000f620008000c00 */
[----:B------:R-:W-:Y:S02]  /*00c0*/  CS2R R16, SRZ ;  /* 0x0000000000107805 */ /* 0x000fe4000001ff00 */
[----:B------:R-:W-:-:S02]  /*00d0*/  CS2R R22, SRZ ;  /* 0x0000000000167805 */ /* 0x000fc4000001ff00 */
[----:B------:R-:W-:Y:S02]  /*00e0*/  CS2R R20, SRZ ;  /* 0x0000000000147805 */ /* 0x000fe4000001ff00 */
[----:B------:R-:W-:Y:S02]  /*00f0*/  CS2R R26, SRZ ;  /* 0x00000000001a7805 */ /* 0x000fe4000001ff00 */
[----:B------:R-:W-:Y:S02]  /*0100*/  CS2R R24, SRZ ;  /* 0x0000000000187805 */ /* 0x000fe4000001ff00 */
[----:B------:R-:W-:Y:S02]  /*0110*/  CS2R R30, SRZ ;  /* 0x00000000001e7805 */ /* 0x000fe4000001ff00 */
[----:B------:R-:W-:Y:S02]  /*0120*/  CS2R R28, SRZ ;  /* 0x00000000001c7805 */ /* 0x000fe4000001ff00 */
[----:B------:R-:W-:-:S02]  /*0130*/  CS2R R34, SRZ ;  /* 0x0000000000227805 */ /* 0x000fc4000001ff00 */
[----:B------:R-:W-:Y:S01]  /*0140*/  CS2R R32, SRZ ;  /* 0x0000000000207805 */ /* 0x000fe2000001ff00 */
[----:B--2---:R-:W-:Y:S01]  /*0150*/  UISETP.GE.U32.AND UP0, UPT, UR11, 0x10, UPT ;  /* 0x000000100b00788c */ /* 0x004fe2000bf06070 */
[----:B------:R-:W-:Y:S02]  /*0160*/  CS2R R38, SRZ ;  /* 0x0000000000267805 */ /* 0x000fe4000001ff00 */
[----:B------:R-:W-:Y:S02]  /*0170*/  CS2R R36, SRZ ;  /* 0x0000000000247805 */ /* 0x000fe4000001ff00 */
[----:B------:R-:W-:Y:S02]  /*0180*/  CS2R R42, SRZ ;  /* 0x00000000002a7805 */ /* 0x000fe4000001ff00 */
[----:B------:R-:W-:Y:S01]  /*0190*/  CS2R R40, SRZ ;  /* 0x0000000000287805 */ /* 0x000fe2000001ff00 */
[----:B-1----:R-:W-:Y:S01]  /*01a0*/  USHF.L.U32 UR8, UR8, 0x7, URZ ;  /* 0x0000000708087899 */ /* 0x002fe200080006ff */
[----:B------:R-:W-:-:S02]  /*01b0*/  CS2R R46, SRZ ;  /* 0x00000000002e7805 */ /* 0x000fc4000001ff00 */
[----:B------:R-:W-:Y:S02]  /*01c0*/  CS2R R44, SRZ ;  /* 0x00000000002c7805 */ /* 0x000fe4000001ff00 */
[----:B------:R-:W-:Y:S01]  /*01d0*/  CS2R R50, SRZ ;  /* 0x0000000000327805 */ /* 0x000fe2000001ff00 */
[----:B------:R-:W-:Y:S01]  /*01e0*/  UIMAD UR9, UR8, UR11, URZ ;  /* 0x0000000b080972a4 */ /* 0x000fe2000f8e02ff */
[----:B------:R-:W-:Y:S02]  /*01f0*/  CS2R R48, SRZ ;  /* 0x0000000000307805 */ /* 0x000fe4000001ff00 */
[----:B------:R-:W-:Y:S02]  /*0200*/  CS2R R52, SRZ ;  /* 0x0000000000347805 */ /* 0x000fe4000001ff00 */
[C---:B0-----:R-:W-:Y:S01]  /*0210*/  LOP3.LUT R2, R0.reuse, 0x40, RZ, 0xc0, !PT ;  /* 0x0000004000027812 */ /* 0x041fe200078ec0ff */
[----:B----4-:R-:W-:Y:S01]  /*0220*/  USHF.L.U32 UR10, UR10, 0x6, URZ ;  /* 0x000000060a0a7899 */ /* 0x010fe200080006ff */
[----:B------:R-:W-:-:S02]  /*0230*/  LOP3.LUT R3, R0, 0x20, RZ, 0xc0, !PT ;  /* 0x0000002000037812 */ /* 0x000fc400078ec0ff */
[----:B------:R-:W-:Y:S02]  /*0240*/  CS2R R54, SRZ ;  /* 0x0000000000367805 */ /* 0x000fe4000001ff00 */
[----:B------:R-:W-:Y:S02]  /*0250*/  LOP3.LUT R2, R2, UR8, RZ, 0xfc, !PT ;  /* 0x0000000802027c12 */ /* 0x000fe4000f8efcff */
[----:B------:R-:W-:Y:S02]  /*0260*/  CS2R R56, SRZ ;  /* 0x0000000000387805 */ /* 0x000fe4000001ff00 */
[----:B------:R-:W-:Y:S02]  /*0270*/  CS2R R58, SRZ ;  /* 0x00000000003a7805 */ /* 0x000fe4000001ff00 */
[----:B------:R-:W-:Y:S02]  /*0280*/  LOP3.LUT R3, R3, UR10, RZ, 0xfc, !PT ;  /* 0x0000000a03037c12 */ /* 0x000fe4000f8efcff */
[----:B------:R-:W-:-:S02]  /*0290*/  CS2R R60, SRZ ;  /* 0x00000000003c7805 */ /* 0x000fc4000001ff00 */
[----:B------:R-:W-:Y:S02]  /*02a0*/  CS2R R62, SRZ ;  /* 0x00000000003e7805 */ /* 0x000fe4000001ff00 */
[----:B------:R-:W-:Y:S02]  /*02b0*/  CS2R R64, SRZ ;  /* 0x0000000000407805 */ /* 0x000fe4000001ff00 */
[----:B------:R-:W-:Y:S01]  /*02c0*/  CS2R R66, SRZ ;  /* 0x0000000000427805 */ /* 0x000fe2000001ff00 */
[----:B---3--:R-:W-:Y:S01]  /*02d0*/  IMAD R92, R2, UR13, R3 ;  /* 0x0000000d025c7c24 */ /* 0x008fe2000f8e0203 */
[----:B------:R-:W-:Y:S02]  /*02e0*/  CS2R R68, SRZ ;  /* 0x0000000000447805 */ /* 0x000fe4000001ff00 */
[----:B------:R-:W-:Y:S01]  /*02f0*/  CS2R R70, SRZ ;  /* 0x0000000000467805 */ /* 0x000fe2000001ff00 */
[----:B-----5:R-:W-:Y:S02]  /*0300*/  UIMAD.WIDE.U32 UR6, UR10, 0x4, UR6 ;  /* 0x000000040a0678a5 */ /* 0x020fe4000f8e0006 */
[----:B------:R-:W-:Y:S01]  /*0310*/  UIMAD.WIDE.U32 UR4, UR9, 0x4, UR4 ;  /* 0x00000004090478a5 */ /* 0x000fe2000f8e0004 */
[----:B------:R-:W0:Y:S01]  /*0320*/  LDCU.64 UR14, c[0x0][0x358] ;  /* 0x00006b00ff0e77ac */ /* 0x000e220008000a00 */
[----:B------:R-:W-:Y:S10]  /*0330*/  BRA.U !UP0, `(.L_x_0) ;  /* 0x0000000908947547 */ /* 0x000ff4000b800000 */
[----:B------:R-:W-:Y:S01]  /*0340*/  IMAD.SHL.U32 R4, R0, 0x4, RZ ;  /* 0x0000000400047824 */ /* 0x000fe200078e00ff */
[--C-:B------:R-:W-:Y:S01]  /*0350*/  SHF.R.U32.HI R2, RZ, 0x2, R0.reuse ;  /* 0x00000002ff027819 */ /* 0x100fe20000011600 */
[----:B------:R-:W-:Y:S01]  /*0360*/  IMAD.MOV.U32 R11, RZ, RZ, RZ ;  /* 0x000000ffff0b7224 */ /* 0x000fe200078e00ff */
[----:B------:R-:W-:Y:S01]  /*0370*/  SHF.R.U32.HI R3, RZ, 0x4, R0 ;  /* 0x00000004ff037819 */ /* 0x000fe20000011600 */
[----:B------:R-:W-:Y:S01]  /*0380*/  UMOV UR10, UR4 ;  /* 0x00000004000a7c82 */ /* 0x000fe20008000000 */
[C---:B------:R-:W-:Y:S01]  /*0390*/  LOP3.LUT R5, R4.reuse, 0xc, RZ, 0xc0, !PT ;  /* 0x0000000c04057812 */ /* 0x040fe200078ec0ff */
[----:B------:R-:W-:Y:S01]  /*03a0*/  UMOV UR9, UR5 ;  /* 0x0000000500097c82 */ /* 0x000fe20008000000 */
[----:B------:R-:W-:Y:S01]  /*03b0*/  LOP3.LUT R4, R4, 0x3c, RZ, 0xc0, !PT ;  /* 0x0000003c04047812 */ /* 0x000fe200078ec0ff */
[----:B------:R-:W-:Y:S02]  /*03c0*/  UMOV UR4, URZ ;  /* 0x000000ff00047c82 */ /* 0x000fe40008000000 */
[----:B------:R-:W-:-:S02]  /*03d0*/  IMAD R2, R2, UR11, R5 ;  /* 0x0000000b02027c24 */ /* 0x000fc4000f8e0205 */
[----:B------:R-:W-:-:S07]  /*03e0*/  IMAD R3, R3, UR13, R4 ;  /* 0x0000000d03037c24 */ /* 0x000fce000f8e0204 */
.L_x_2:
[----:B------:R-:W1:Y:S01]  /*03f0*/  S2R R0, SR_TID.X ;  /* 0x0000000000007919 */ /* 0x000e620000002100 */
[----:B------:R-:W2:Y:S01]  /*0400*/  LDCU UR11, c[0x0][0x388] ;  /* 0x00007100ff0b77ac */ /* 0x000ea20008000800 */
[----:B------:R-:W-:Y:S01]  /*0410*/  HFMA2 R7, -RZ, RZ, 0, 2.384185791015625e-07 ;  /* 0x00000004ff077431 */ /* 0x000fe200000001ff */
[----:B------:R-:W3:Y:S01]  /*0420*/  LDCU UR13, c[0x0][0x384] ;  /* 0x00007080ff0d77ac */ /* 0x000ee20008000800 */
[----:B------:R-:W-:Y:S02]  /*0430*/  HFMA2 R79, -RZ, RZ, 0, 2.384185791015625e-07 ;  /* 0x00000004ff4f7431 */ /* 0x000fe400000001ff */
[----:B------:R-:W-:Y:S01]  /*0440*/  HFMA2 R81, -RZ, RZ, 0, 2.384185791015625e-07 ;  /* 0x00000004ff517431 */ /* 0x000fe200000001ff */
[----:B------:R-:W-:Y:S01]  /*0450*/  UMOV UR8, UR10 ;  /* 0x0000000a00087c82 */ /* 0x000fe20008000000 */
[----:B------:R-:W-:Y:S01]  /*0460*/  MOV R84, 0x4 ;  /* 0x0000000400547802 */ /* 0x000fe20000000f00 */
[----:B--2---:R-:W-:Y:S02]  /*0470*/  IMAD.U32 R5, RZ, RZ, UR11 ;  /* 0x0000000bff057e24 */ /* 0x004fe4000f8e00ff */
[----:B------:R-:W-:-:S02]  /*0480*/  IMAD.U32 R75, RZ, RZ, UR11 ;  /* 0x0000000bff4b7e24 */ /* 0x000fc4000f8e00ff */
[--C-:B------:R-:W-:Y:S02]  /*0490*/  IMAD R4, R5, 0x20, R2.reuse ;  /* 0x0000002005047824 */ /* 0x100fe400078e0202 */
[----:B------:R-:W-:Y:S02]  /*04a0*/  IMAD.U32 R77, RZ, RZ, UR11 ;  /* 0x0000000bff4d7e24 */ /* 0x000fe4000f8e00ff */
[----:B------:R-:W-:Y:S02]  /*04b0*/  IMAD R72, R75, 0x40, R2 ;  /* 0x000000404b487824 */ /* 0x000fe400078e0202 */
[----:B---3--:R-:W-:Y:S02]  /*04c0*/  IMAD.U32 R88, RZ, RZ, UR13 ;  /* 0x0000000dff587e24 */ /* 0x008fe4000f8e00ff */
[----:B-1----:R-:W-:Y:S01]  /*04d0*/  IMAD.SHL.U32 R73, R0, 0x800, RZ ;  /* 0x0000080000497824 */ /* 0x002fe200078e00ff */
[----:B------:R-:W-:Y:S01]  /*04e0*/  MOV R75, 0x4 ;  /* 0x00000004004b7802 */ /* 0x000fe20000000f00 */
[----:B------:R-:W-:-:S03]  /*04f0*/  IMAD.WIDE.U32 R4, R4, R7, UR8 ;  /* 0x0000000804047e25 */ /* 0x000fc6000f8e0007 */
[----:B------:R-:W-:Y:S01]  /*0500*/  LOP3.LUT R73, R73, R0, RZ, 0xfc, !PT ;  /* 0x0000000049497212 */ /* 0x000fe200078efcff */
[----:B------:R-:W-:Y:S02]  /*0510*/  IMAD R80, R77, 0x20, R72 ;  /* 0x000000204d507824 */ /* 0x000fe400078e0248 */
[----:B------:R-:W-:Y:S02]  /*0520*/  IMAD.MOV.U32 R89, RZ, RZ, 0x4 ;  /* 0x00000004ff597424 */ /* 0x000fe400078e00ff */
[----:B------:R-:W-:Y:S01]  /*0530*/  IMAD R88, R88, 0x8, R3 ;  /* 0x0000000858587824 */ /* 0x000fe200078e0203 */
[----:B------:R-:W-:Y:S01]  /*0540*/  LOP3.LUT R93, R73, 0x187c, RZ, 0xc0, !PT ;  /* 0x0000187c495d7812 */ /* 0x000fe200078ec0ff */
[----:B------:R-:W-:Y:S01]  /*0550*/  IMAD.WIDE.U32 R72, R72, R79, UR8 ;  /* 0x0000000848487e25 */ /* 0x000fe2000f8e004f */
[----:B0-----:R-:W2:Y:S01]  /*0560*/  LDG.E.128 R4, desc[UR14][R4.64] ;  /* 0x0000000e04047981 */ /* 0x001ea2000c1e1d00 */
[----:B------:R-:W0:Y:S01]  /*0570*/  S2UR UR10, SR_CgaCtaId ;  /* 0x00000000000a79c3 */ /* 0x000e220000008800 */
[----:B------:R-:W-:Y:S01]  /*0580*/  UMOV UR5, 0x400 ;  /* 0x0000040000057882 */ /* 0x000fe20000000000 */
[----:B------:R-:W-:-:S02]  /*0590*/  IMAD.WIDE.U32 R76, R2, R75, UR8 ;  /* 0x00000008024c7e25 */ /* 0x000fc4000f8e004b */
[----:B------:R-:W3:Y:S02]  /*05a0*/  LDG.E.128 R72, desc[UR14][R72.64] ;  /* 0x0000000e48487981 */ /* 0x000ee4000c1e1d00 */
[----:B------:R-:W-:Y:S02]  /*05b0*/  IMAD.WIDE.U32 R80, R80, R81, UR8 ;  /* 0x0000000850507e25 */ /* 0x000fe4000f8e0051 */
[----:B------:R-:W4:Y:S02]  /*05c0*/  LDG.E.128 R76, desc[UR14][R76.64] ;  /* 0x0000000e4c4c7981 */ /* 0x000f24000c1e1d00 */
[----:B------:R-:W-:Y:S02]  /*05d0*/  IMAD.WIDE.U32 R88, R88, R89, UR6 ;  /* 0x0000000658587e25 */ /* 0x000fe4000f8e0059 */
[----:B------:R-:W5:Y:S02]  /*05e0*/  LDG.E.128 R80, desc[UR14][R80.64] ;  /* 0x0000000e50507981 */ /* 0x000f64000c1e1d00 */
[----:B------:R-:W-:-:S02]  /*05f0*/  IMAD.WIDE.U32 R84, R3, R84, UR6 ;  /* 0x0000000603547e25 */ /* 0x000fc4000f8e0054 */
[----:B------:R-:W5:Y:S04]  /*0600*/  LDG.E.128 R88, desc[UR14][R88.64] ;  /* 0x0000000e58587981 */ /* 0x000f68000c1e1d00 */
[----:B------:R-:W5:Y:S01]  /*0610*/  LDG.E.128 R84, desc[UR14][R84.64] ;  /* 0x0000000e54547981 */ /* 0x000f62000c1e1d00 */
[----:B0-----:R-:W-:Y:S02]  /*0620*/  ULEA UR12, UR10, UR5, 0x18 ;  /* 0x000000050a0c7291 */ /* 0x001fe4000f8ec0ff */
[----:B------:R-:W-:-:S04]  /*0630*/  UIADD3 UR5, UPT, UPT, UR5, 0x2000, URZ ;  /* 0x0000200005057890 */ /* 0x000fc8000fffe0ff */
[----:B------:R-:W-:-:S03]  /*0640*/  ULEA UR5, UR10, UR5, 0x18 ;  /* 0x000000050a057291 */ /* 0x000fc6000f8ec0ff */
[----:B--2---:R0:W-:Y:S04]  /*0650*/  STS [R93+UR12+0x280], R5 ;  /* 0x000280055d007988 */ /* 0x0041e8000800080c */
[----:B------:R1:W-:Y:S01]  /*0660*/  STS [R93+UR12+0x80], R4 ;  /* 0x000080045d007988 */ /* 0x0003e2000800080c */
[----:B0-----:R-:W-:-:S03]  /*0670*/  IMAD.SHL.U32 R5, R0, 0x10, RZ ;  /* 0x0000001000057824 */ /* 0x001fc600078e00ff */
[----:B------:R-:W-:Y:S04]  /*0680*/  STS [R93+UR12+0x480], R6 ;  /* 0x000480065d007988 */ /* 0x000fe8000800080c */
[----:B------:R0:W-:Y:S01]  /*0690*/  STS [R93+UR12+0x680], R7 ;  /* 0x000680075d007988 */ /* 0x0001e2000800080c */
[----:B-1----:R-:W-:-:S03]  /*06a0*/  LOP3.LUT R4, R0, 0xffff, RZ, 0xc0, !PT ;  /* 0x0000ffff00047812 */ /* 0x002fc600078ec0ff */
[----:B---3--:R-:W-:Y:S04]  /*06b0*/  STS [R93+UR12+0x100], R72 ;  /* 0x000100485d007988 */ /* 0x008fe8000800080c */
[----:B------:R1:W-:Y:S04]  /*06c0*/  STS [R93+UR12+0x300], R73 ;  /* 0x000300495d007988 */ /* 0x0003e8000800080c */
[----:B------:R-:W-:Y:S04]  /*06d0*/  STS [R93+UR12+0x500], R74 ;  /* 0x0005004a5d007988 */ /* 0x000fe8000800080c */
[----:B------:R-:W-:Y:S04]  /*06e0*/  STS [R93+UR12+0x700], R75 ;  /* 0x0007004b5d007988 */ /* 0x000fe8000800080c */
[----:B----4-:R-:W-:Y:S04]  /*06f0*/  STS [R93+UR12], R76 ;  /* 0x0000004c5d007988 */ /* 0x010fe8000800080c */
[----:B------:R-:W-:Y:S04]  /*0700*/  STS [R93+UR12+0x200], R77 ;  /* 0x0002004d5d007988 */ /* 0x000fe8000800080c */
[----:B------:R-:W-:Y:S04]  /*0710*/  STS [R93+UR12+0x400], R78 ;  /* 0x0004004e5d007988 */ /* 0x000fe8000800080c */
[----:B------:R-:W-:Y:S04]  /*0720*/  STS [R93+UR12+0x600], R79 ;  /* 0x0006004f5d007988 */ /* 0x000fe8000800080c */
[----:B-----5:R-:W-:Y:S04]  /*0730*/  STS [R93+UR12+0x180], R80 ;  /* 0x000180505d007988 */ /* 0x020fe8000800080c */
[----:B------:R-:W-:Y:S04]  /*0740*/  STS [R93+UR12+0x380], R81 ;  /* 0x000380515d007988 */ /* 0x000fe8000800080c */
[----:B------:R-:W-:Y:S04]  /*0750*/  STS [R93+UR12+0x580], R82 ;  /* 0x000580525d007988 */ /* 0x000fe8000800080c */
[----:B------:R-:W-:Y:S04]  /*0760*/  STS [R93+UR12+0x780], R83 ;  /* 0x000780535d007988 */ /* 0x000fe8000800080c */
[----:B------:R2:W-:Y:S04]  /*0770*/  STS.128 [R5+UR5], R84 ;  /* 0x0000005405007988 */ /* 0x0005e80008000c05 */
[----:B------:R3:W-:Y:S01]  /*0780*/  STS.128 [R5+UR5+0x800], R88 ;  /* 0x0008005805007988 */ /* 0x0007e20008000c05 */
[----:B------:R-:W-:Y:S01]  /*0790*/  SHF.R.U32.HI R4, RZ, 0x5, R4 ;  /* 0x00000005ff047819 */ /* 0x000fe20000011604 */
[----:B0-----:R-:W-:Y:S01]  /*07a0*/  IMAD.SHL.U32 R7, R0, 0x4, RZ ;  /* 0x0000000400077824 */ /* 0x001fe200078e00ff */
[----:B------:R-:W-:-:S03]  /*07b0*/  LOP3.LUT R6, R5, 0x70, RZ, 0xc0, !PT ;  /* 0x0000007005067812 */ /* 0x000fc600078ec0ff */
[----:B-1----:R-:W-:Y:S01]  /*07c0*/  IMAD.SHL.U32 R73, R4, 0x80, RZ ;  /* 0x0000008004497824 */ /* 0x002fe200078e00ff */
[----:B------:R-:W-:Y:S02]  /*07d0*/  SHF.L.U32 R72, R0, 0x1, RZ ;  /* 0x0000000100487819 */ /* 0x000fe400000006ff */
[----:B------:R-:W-:Y:S02]  /*07e0*/  LOP3.LUT R7, R7, 0x100, RZ, 0xc0, !PT ;  /* 0x0000010007077812 */ /* 0x000fe400078ec0ff */
[----:B------:R-:W-:Y:S01]  /*07f0*/  LOP3.LUT R6, R73, 0x80, R6, 0xe2, !PT ;  /* 0x0000008049067812 */ /* 0x000fe200078ee206 */
[----:B------:R-:W-:Y:S01]  /*0800*/  IMAD.U32 R73, RZ, RZ, UR5 ;  /* 0x00000005ff497e24 */ /* 0x000fe2000f8e00ff */
[----:B------:R-:W-:Y:S01]  /*0810*/  LOP3.LUT R7, R7, 0x30, R72, 0xf8, !PT ;  /* 0x0000003007077812 */ /* 0x000fe200078ef848 */
[----:B------:R-:W-:-:S03]  /*0820*/  UMOV UR5, 0x80 ;  /* 0x0000008000057882 */ /* 0x000fc60000000000 */
[----:B--2---:R-:W-:Y:S02]  /*0830*/  IADD3 R85, PT, PT, R7, UR12, RZ ;  /* 0x0000000c07557c10 */ /* 0x004fe4000fffe0ff */
[----:B------:R-:W-:Y:S01]  /*0840*/  IADD3 R84, PT, PT, R6, 0x8, R73 ;  /* 0x0000000806547810 */ /* 0x000fe20007ffe049 */
[----:B---3--:R-:W-:Y:S06]  /*0850*/  BAR.SYNC.DEFER_BLOCKING 0x0 ;  /* 0x0000000000007b1d */ /* 0x008fec0000010000 */
.L_x_1:
[----:B------:R-:W-:Y:S04]  /*0860*/  LDS.64 R80, [R84+-0x8] ;  /* 0xfffff80054507984 */ /* 0x000fe80000000a00 */
[----:B------:R-:W0:Y:S04]  /*0870*/  LDS.128 R4, [R85+UR5+-0x80] ;  /* 0xffff800555047984 */ /* 0x000e280008000c00 */
[----:B------:R1:W2:Y:S04]  /*0880*/  LDS.64 R82, [R84] ;  /* 0x0000000054527984 */ /* 0x0002a80000000a00 */
[----:B------:R-:W3:Y:S04]  /*0890*/  LDS.128 R76, [R85+UR5+-0x40] ;  /* 0xffffc005554c7984 */ /* 0x000ee80008000c00 */
[----:B------:R-:W4:Y:S01]  /*08a0*/  LDS.128 R72, [R85+UR5] ;  /* 0x0000000555487984 */ /* 0x000f220008000c00 */
[----:B-1----:R-:W-:-:S02]  /*08b0*/  VIADD R84, R84, 0x100 ;  /* 0x0000010054547836 */ /* 0x002fc40000000000 */
[C---:B0-----:R-:W-:Y:S01]  /*08c0*/  FFMA R48, R4.reuse, R80, R48 ;  /* 0x0000005004307223 */ /* 0x041fe20000000030 */
[----:B------:R-:W-:Y:S01]  /*08d0*/  FFMA R49, R4, R81, R49 ;  /* 0x0000005104317223 */ /* 0x000fe20000000031 */
[----:B------:R-:W-:Y:S01]  /*08e0*/  FFMA R44, R80, R5, R44 ;  /* 0x00000005502c7223 */ /* 0x000fe2000000002c */
[C---:B------:R-:W-:Y:S01]  /*08f0*/  FFMA R45, R5.reuse, R81, R45 ;  /* 0x00000051052d7223 */ /* 0x040fe2000000002d */
[C---:B--2---:R-:W-:Y:S01]  /*0900*/  FFMA R50, R4.reuse, R82, R50 ;  /* 0x0000005204327223 */ /* 0x044fe20000000032 */
[----:B------:R-:W-:Y:S01]  /*0910*/  FFMA R51, R4, R83, R51 ;  /* 0x0000005304337223 */ /* 0x000fe20000000033 */
[----:B------:R-:W-:Y:S01]  /*0920*/  FFMA R46, R82, R5, R46 ;  /* 0x00000005522e7223 */ /* 0x000fe2000000002e */
[----:B------:R-:W-:Y:S01]  /*0930*/  FFMA R47, R5, R83, R47 ;  /* 0x00000053052f7223 */ /* 0x000fe2000000002f */
[-C--:B------:R-:W-:Y:S01]  /*0940*/  FFMA R40, R80, R6.reuse, R40 ;  /* 0x0000000650287223 */ /* 0x080fe20000000028 */
[----:B------:R-:W-:Y:S01]  /*0950*/  FFMA R41, R6, R81, R41 ;  /* 0x0000005106297223 */ /* 0x000fe20000000029 */
[----:B------:R-:W-:Y:S01]  /*0960*/  FFMA R42, R82, R6, R42 ;  /* 0x00000006522a7223 */ /* 0x000fe2000000002a */
[----:B------:R-:W-:Y:S01]  /*0970*/  FFMA R43, R6, R83, R43 ;  /* 0x00000053062b7223 */ /* 0x000fe2000000002b */
[----:B------:R-:W-:Y:S01]  /*0980*/  FFMA R36, R80, R7, R36 ;  /* 0x0000000750247223 */ /* 0x000fe20000000024 */
[C---:B------:R-:W-:Y:S01]  /*0990*/  FFMA R37, R7.reuse, R81, R37 ;  /* 0x0000005107257223 */ /* 0x040fe20000000025 */
[----:B------:R-:W-:Y:S01]  /*09a0*/  FFMA R38, R82, R7, R38 ;  /* 0x0000000752267223 */ /* 0x000fe20000000026 */
[----:B------:R-:W-:Y:S01]  /*09b0*/  FFMA R39, R7, R83, R39 ;  /* 0x0000005307277223 */ /* 0x000fe20000000027 */
[C---:B---3--:R-:W-:Y:S01]  /*09c0*/  FFMA R32, R76.reuse, R80, R32 ;  /* 0x000000504c207223 */ /* 0x048fe20000000020 */
[----:B------:R-:W0:Y:S01]  /*09d0*/  LDS.128 R4, [R85+UR5+0x40] ;  /* 0x0000400555047984 */ /* 0x000e220008000c00 */
[----:B------:R-:W-:Y:S01]  /*09e0*/  UIADD3 UR5, UPT, UPT, UR5, 0x200, URZ ;  /* 0x0000020005057890 */ /* 0x000fe2000fffe0ff */
[C---:B------:R-:W-:Y:S01]  /*09f0*/  FFMA R33, R76.reuse, R81, R33 ;  /* 0x000000514c217223 */ /* 0x040fe20000000021 */
[C---:B------:R-:W-:Y:S01]  /*0a00*/  FFMA R34, R76.reuse, R82, R34 ;  /* 0x000000524c227223 */ /* 0x040fe20000000022 */
[----:B------:R-:W-:Y:S01]  /*0a10*/  FFMA R35, R76, R83, R35 ;  /* 0x000000534c237223 */ /* 0x000fe20000000023 */
[----:B------:R-:W-:Y:S01]  /*0a20*/  UISETP.NE.AND UP0, UPT, UR5, 0x2080, UPT ;  /* 0x000020800500788c */ /* 0x000fe2000bf05270 */
[----:B------:R-:W-:Y:S01]  /*0a30*/  FFMA R28, R80, R77, R28 ;  /* 0x0000004d501c7223 */ /* 0x000fe2000000001c */
[C---:B------:R-:W-:Y:S01]  /*0a40*/  FFMA R29, R77.reuse, R81, R29 ;  /* 0x000000514d1d7223 */ /* 0x040fe2000000001d */
        /* <DEDUP_REMOVED lines=10> */
[C---:B----4-:R-:W-:Y:S01]  /*0af0*/  FFMA R16, R72.reuse, R80, R16 ;  /* 0x0000005048107223 */ /* 0x050fe20000000010 */
[C---:B------:R-:W-:Y:S01]  /*0b00*/  FFMA R17, R72.reuse, R81, R17 ;  /* 0x0000005148117223 */ /* 0x040fe20000000011 */
[C---:B------:R-:W-:Y:S01]  /*0b10*/  FFMA R18, R72.reuse, R82, R18 ;  /* 0x0000005248127223 */ /* 0x040fe20000000012 */
[----:B------:R-:W-:Y:S01]  /*0b20*/  FFMA R19, R72, R83, R19 ;  /* 0x0000005348137223 */ /* 0x000fe20000000013 */
        /* <DEDUP_REMOVED lines=12> */
[C---:B0-----:R-:W-:Y:S01]  /*0bf0*/  FFMA R56, R4.reuse, R80, R56 ;  /* 0x0000005004387223 */ /* 0x041fe20000000038 */
        /* <DEDUP_REMOVED lines=15> */
[----:B------:R-:W-:Y:S06]  /*0cf0*/  BRA.U UP0, `(.L_x_1) ;  /* 0xfffffff900d87547 */ /* 0x000fec000b83ffff */
[----:B------:R-:W-:Y:S01]  /*0d00*/  BAR.SYNC.DEFER_BLOCKING 0x0 ;  /* 0x0000000000007b1d */ /* 0x000fe20000010000 */
[----:B------:R-:W-:Y:S02]  /*0d10*/  UIADD3 UR10, UP0, UPT, UR8, 0x40, URZ ;  /* 0x00000040080a7890 */ /* 0x000fe4000ff1e0ff */
[----:B------:R-:W-:Y:S02]  /*0d20*/  UIADD3 UR4, UPT, UPT, UR4, 0x1, URZ ;  /* 0x0000000104047890 */ /* 0x000fe4000fffe0ff */
[----:B------:R-:W-:Y:S02]  /*0d30*/  USHF.R.U32.HI UR8, URZ, 0x4, UR11 ;  /* 0x00000004ff087899 */ /* 0x000fe4000801160b */
[----:B------:R-:W-:Y:S02]  /*0d40*/  UIADD3.X UR9, UPT, UPT, URZ, UR9, URZ, UP0, !UPT ;  /* 0x00000009ff097290 */ /* 0x000fe400087fe4ff */
[----:B------:R-:W-:Y:S02]  /*0d50*/  UISETP.NE.AND UP0, UPT, UR4, UR8, UPT ;  /* 0x000000080400728c */ /* 0x000fe4000bf05270 */
[----:B------:R-:W-:-:S04]  /*0d60*/  USHF.L.U32 UR5, UR13, 0x4, URZ ;  /* 0x000000040d057899 */ /* 0x000fc800080006ff */
[----:B------:R-:W-:-:S03]  /*0d70*/  UIMAD.WIDE.U32 UR6, UR5, 0x4, UR6 ;  /* 0x00000004050678a5 */ /* 0x000fc6000f8e0006 */
[----:B------:R-:W-:Y:S09]  /*0d80*/  BRA.U UP0, `(.L_x_2) ;  /* 0xfffffff500987547 */ /* 0x000ff2000b83ffff */
.L_x_0:
[----:B------:R-:W-:Y:S01]  /*0d90*/  SHF.R.U32.HI R2, RZ, 0x3, R0 ;  /* 0x00000003ff027819 */ /* 0x000fe20000011600 */
[----:B------:R-:W-:Y:S01]  /*0da0*/  IMAD.SHL.U32 R0, R0, 0x4, RZ ;  /* 0x0000000400007824 */ /* 0x000fe200078e00ff */
[----:B------:R-:W1:Y:S01]  /*0db0*/  LDCU.64 UR4, c[0x0][0x3a0] ;  /* 0x00007400ff0477ac */ /* 0x000e620008000a00 */
[----:B------:R-:W-:Y:S01]  /*0dc0*/  IMAD.U32 R4, RZ, RZ, UR13 ;  /* 0x0000000dff047e24 */ /* 0x000fe2000f8e00ff */
[----:B------:R-:W-:Y:S02]  /*0dd0*/  LOP3.LUT R2, R2, 0x3, RZ, 0xc0, !PT ;  /* 0x0000000302027812 */ /* 0x000fe400078ec0ff */
[----:B------:R-:W-:-:S03]  /*0de0*/  LOP3.LUT R0, R0, 0x1c, RZ, 0xc0, !PT ;  /* 0x0000001c00007812 */ /* 0x000fc600078ec0ff */
[----:B------:R-:W-:-:S05]  /*0df0*/  IMAD R3, R2, UR13, RZ ;  /* 0x0000000d02037c24 */ /* 0x000fca000f8e02ff */
[----:B------:R-:W-:-:S04]  /*0e00*/  LEA R3, R3, R0, 0x2 ;  /* 0x0000000003037211 */ /* 0x000fc800078e10ff */
[----:B------:R-:W-:Y:S01]  /*0e10*/  IADD3 R2, P0, PT, R92, R3, RZ ;  /* 0x000000035c027210 */ /* 0x000fe20007f1e0ff */
[----:B------:R-:W-:-:S04]  /*0e20*/  VIADD R5, R3, UR13 ;  /* 0x0000000d03057c36 */ /* 0x000fc80008000000 */
[----:B------:R-:W-:Y:S01]  /*0e30*/  IMAD.X R73, RZ, RZ, RZ, P0 ;  /* 0x000000ffff497224 */ /* 0x000fe200000e06ff */
[----:B------:R-:W-:Y:S02]  /*0e40*/  IADD3 R0, P1, PT, R92, R5, RZ ;  /* 0x000000055c007210 */ /* 0x000fe40007f3e0ff */
[----:B------:R-:W-:Y:S02]  /*0e50*/  IADD3 R5, PT, PT, R5, UR13, RZ ;  /* 0x0000000d05057c10 */ /* 0x000fe4000fffe0ff */
[----:B-1----:R-:W-:Y:S01]  /*0e60*/  LEA R72, P0, R2, UR4, 0x2 ;  /* 0x0000000402487c11 */ /* 0x002fe2000f8010ff */
[----:B------:R-:W-:Y:S01]  /*0e70*/  IMAD.X R7, RZ, RZ, RZ, P1 ;  /* 0x000000ffff077224 */ /* 0x000fe200008e06ff */
[----:B------:R-:W-:Y:S02]  /*0e80*/  IADD3 R3, PT, PT, R5, UR13, RZ ;  /* 0x0000000d05037c10 */ /* 0x000fe4000fffe0ff */
[----:B------:R-:W-:Y:S02]  /*0e90*/  LEA R6, P1, R0, UR4, 0x2 ;  /* 0x0000000400067c11 */ /* 0x000fe4000f8210ff */
[----:B------:R-:W-:Y:S01]  /*0ea0*/  IADD3 R5, P2, PT, R92, R5, RZ ;  /* 0x000000055c057210 */ /* 0x000fe20007f5e0ff */
[----:B------:R-:W-:Y:S01]  /*0eb0*/  IMAD R75, R4, 0xd, R3 ;  /* 0x0000000d044b7824 */ /* 0x000fe200078e0203 */
[----:B------:R-:W-:-:S02]  /*0ec0*/  LEA.HI.X R7, R0, UR5, R7, 0x2, P1 ;  /* 0x0000000500077c11 */ /* 0x000fc400088f1407 */
[----:B------:R-:W-:Y:S01]  /*0ed0*/  LEA.HI.X R73, R2, UR5, R73, 0x2, P0 ;  /* 0x0000000502497c11 */ /* 0x000fe200080f1449 */
[----:B------:R-:W-:Y:S01]  /*0ee0*/  IMAD.X R0, RZ, RZ, RZ, P2 ;  /* 0x000000ffff007224 */ /* 0x000fe200010e06ff */
[C---:B------:R-:W-:Y:S02]  /*0ef0*/  LEA R4, P0, R5.reuse, UR4, 0x2 ;  /* 0x0000000405047c11 */ /* 0x040fe4000f8010ff */
[C---:B------:R-:W-:Y:S01]  /*0f00*/  IADD3 R3, P1, PT, R92.reuse, R3, RZ ;  /* 0x000000035c037210 */ /* 0x040fe20007f3e0ff */
[----:B0-----:R0:W-:Y:S01]  /*0f10*/  STG.E.128 desc[UR14][R72.64], R48 ;  /* 0x0000003048007986 */ /* 0x0011e2000c101d0e */
[----:B------:R-:W-:Y:S02]  /*0f20*/  LEA.HI.X R5, R5, UR5, R0, 0x2, P0 ;  /* 0x0000000505057c11 */ /* 0x000fe400080f1400 */
[----:B------:R-:W-:Y:S01]  /*0f30*/  LEA R2, P0, R3, UR4, 0x2 ;  /* 0x0000000403027c11 */ /* 0x000fe2000f8010ff */
[----:B------:R-:W-:Y:S01]  /*0f40*/  IMAD.X R0, RZ, RZ, RZ, P1 ;  /* 0x000000ffff007224 */ /* 0x000fe200008e06ff */
[----:B------:R-:W-:Y:S01]  /*0f50*/  IADD3 R76, P1, PT, R92, R75, RZ ;  /* 0x0000004b5c4c7210 */ /* 0x000fe20007f3e0ff */
[----:B------:R1:W-:Y:S01]  /*0f60*/  STG.E.128 desc[UR14][R6.64], R44 ;  /* 0x0000002c06007986 */ /* 0x0003e2000c101d0e */
[----:B------:R-:W-:-:S02]  /*0f70*/  IADD3 R77, PT, PT, R75, UR13, RZ ;  /* 0x0000000d4b4d7c10 */ /* 0x000fc4000fffe0ff */
[----:B------:R-:W-:Y:S01]  /*0f80*/  LEA.HI.X R3, R3, UR5, R0, 0x2, P0 ;  /* 0x0000000503037c11 */ /* 0x000fe200080f1400 */
[----:B------:R-:W-:Y:S01]  /*0f90*/  IMAD.X R75, RZ, RZ, RZ, P1 ;  /* 0x000000ffff4b7224 */ /* 0x000fe200008e06ff */
[----:B------:R-:W-:Y:S01]  /*0fa0*/  IADD3 R0, P1, PT, R92, R77, RZ ;  /* 0x0000004d5c007210 */ /* 0x000fe20007f3e0ff */
[----:B------:R-:W-:Y:S01]  /*0fb0*/  VIADD R77, R77, UR13 ;  /* 0x0000000d4d4d7c36 */ /* 0x000fe20008000000 */
[C---:B------:R-:W-:Y:S01]  /*0fc0*/  LEA R74, P0, R76.reuse, UR4, 0x2 ;  /* 0x000000044c4a7c11 */ /* 0x040fe2000f8010ff */
[----:B------:R2:W-:Y:S03]  /*0fd0*/  STG.E.128 desc[UR14][R4.64], R40 ;  /* 0x0000002804007986 */ /* 0x0005e6000c101d0e */
[----:B------:R-:W-:Y:S01]  /*0fe0*/  LEA.HI.X R75, R76, UR5, R75, 0x2, P0 ;  /* 0x000000054c4b7c11 */ /* 0x000fe200080f144b */
[----:B0-----:R-:W-:Y:S01]  /*0ff0*/  IMAD.X R49, RZ, RZ, RZ, P1 ;  /* 0x000000ffff317224 */ /* 0x001fe200008e06ff */
[----:B------:R-:W-:Y:S01]  /*1000*/  MOV R48, UR13 ;  /* 0x0000000d00307c02 */ /* 0x000fe20008000f00 */
[----:B------:R-:W-:Y:S01]  /*1010*/  STG.E.128 desc[UR14][R2.64], R36 ;  /* 0x0000002402007986 */ /* 0x000fe2000c101d0e */
[----:B-1----:R-:W-:Y:S01]  /*1020*/  LEA R6, P0, R0, UR4, 0x2 ;  /* 0x0000000400067c11 */ /* 0x002fe2000f8010ff */
[----:B------:R-:W-:Y:S01]  /*1030*/  VIADD R45, R77, UR13 ;  /* 0x0000000d4d2d7c36 */ /* 0x000fe20008000000 */
[----:B------:R-:W-:Y:S01]  /*1040*/  IADD3 R77, P1, PT, R92, R77, RZ ;  /* 0x0000004d5c4d7210 */ /* 0x000fe20007f3e0ff */
[----:B------:R0:W-:Y:S01]  /*1050*/  STG.E.128 desc[UR14][R74.64], R32 ;  /* 0x000000204a007986 */ /* 0x0001e2000c101d0e */
[----:B------:R-:W-:-:S02]  /*1060*/  LEA.HI.X R7, R0, UR5, R49, 0x2, P0 ;  /* 0x0000000500077c11 */ /* 0x000fc400080f1431 */
[----:B------:R-:W-:Y:S01]  /*1070*/  IADD3.X R0, PT, PT, RZ, RZ, RZ, P1, !PT ;  /* 0x000000ffff007210 */ /* 0x000fe20000ffe4ff */
[----:B--2---:R-:W-:Y:S01]  /*1080*/  IMAD R43, R48, 0xd, R45 ;  /* 0x0000000d302b7824 */ /* 0x004fe200078e022d */
[C---:B------:R-:W-:Y:S01]  /*1090*/  LEA R4, P0, R77.reuse, UR4, 0x2 ;  /* 0x000000044d047c11 */ /* 0x040fe2000f8010ff */
[----:B------:R1:W-:Y:S01]  /*10a0*/  STG.E.128 desc[UR14][R6.64], R28 ;  /* 0x0000001c06007986 */ /* 0x0003e2000c101d0e */
[C---:B------:R-:W-:Y:S02]  /*10b0*/  IADD3 R45, P1, PT, R92.reuse, R45, RZ ;  /* 0x0000002d5c2d7210 */ /* 0x040fe40007f3e0ff */
[----:B------:R-:W-:Y:S02]  /*10c0*/  LEA.HI.X R5, R77, UR5, R0, 0x2, P0 ;  /* 0x000000054d057c11 */ /* 0x000fe400080f1400 */
[----:B------:R-:W-:Y:S01]  /*10d0*/  LEA R40, P0, R45, UR4, 0x2 ;  /* 0x000000042d287c11 */ /* 0x000fe2000f8010ff */
[----:B------:R-:W-:Y:S01]  /*10e0*/  IMAD.X R0, RZ, RZ, RZ, P1 ;  /* 0x000000ffff007224 */ /* 0x000fe200008e06ff */
[----:B------:R-:W-:Y:S01]  /*10f0*/  IADD3 R42, P1, PT, R92, R43, RZ ;  /* 0x0000002b5c2a7210 */ /* 0x000fe20007f3e0ff */
[----:B------:R-:W-:Y:S01]  /*1100*/  VIADD R43, R43, UR13 ;  /* 0x0000000d2b2b7c36 */ /* 0x000fe20008000000 */
[----:B------:R2:W-:Y:S02]  /*1110*/  STG.E.128 desc[UR14][R4.64], R24 ;  /* 0x0000001804007986 */ /* 0x0005e4000c101d0e */
[----:B------:R-:W-:Y:S01]  /*1120*/  LEA.HI.X R41, R45, UR5, R0, 0x2, P0 ;  /* 0x000000052d297c11 */ /* 0x000fe200080f1400 */
[----:B0-----:R-:W-:Y:S01]  /*1130*/  IMAD.U32 R32, RZ, RZ, UR13 ;  /* 0x0000000dff207e24 */ /* 0x001fe2000f8e00ff */
[----:B------:R-:W-:-:S02]  /*1140*/  IADD3.X R3, PT, PT, RZ, RZ, RZ, P1, !PT ;  /* 0x000000ffff037210 */ /* 0x000fc40000ffe4ff */
[----:B------:R-:W-:Y:S01]  /*1150*/  IADD3 R0, P1, PT, R92, R43, RZ ;  /* 0x0000002b5c007210 */ /* 0x000fe20007f3e0ff */
[----:B------:R-:W-:Y:S01]  /*1160*/  VIADD R43, R43, UR13 ;  /* 0x0000000d2b2b7c36 */ /* 0x000fe20008000000 */
[C---:B------:R-:W-:Y:S01]  /*1170*/  LEA R2, P0, R42.reuse, UR4, 0x2 ;  /* 0x000000042a027c11 */ /* 0x040fe2000f8010ff */
[----:B------:R0:W-:Y:S01]  /*1180*/  STG.E.128 desc[UR14][R40.64], R20 ;  /* 0x0000001428007986 */ /* 0x0001e2000c101d0e */
[----:B------:R-:W-:Y:S01]  /*1190*/  IADD3.X R33, PT, PT, RZ, RZ, RZ, P1, !PT ;  /* 0x000000ffff217210 */ /* 0x000fe20000ffe4ff */
[----:B-1----:R-:W-:Y:S01]  /*11a0*/  VIADD R29, R43, UR13 ;  /* 0x0000000d2b1d7c36 */ /* 0x002fe20008000000 */
[----:B------:R-:W-:Y:S02]  /*11b0*/  LEA.HI.X R3, R42, UR5, R3, 0x2, P0 ;  /* 0x000000052a037c11 */ /* 0x000fe400080f1403 */
[----:B------:R-:W-:Y:S02]  /*11c0*/  LEA R6, P0, R0, UR4, 0x2 ;  /* 0x0000000400067c11 */ /* 0x000fe4000f8010ff */
[----:B------:R-:W-:Y:S01]  /*11d0*/  IADD3 R43, P1, PT, R92, R43, RZ ;  /* 0x0000002b5c2b7210 */ /* 0x000fe20007f3e0ff */
[----:B------:R1:W-:Y:S01]  /*11e0*/  STG.E.128 desc[UR14][R2.64], R16 ;  /* 0x0000001002007986 */ /* 0x0003e2000c101d0e */
[----:B------:R-:W-:Y:S01]  /*11f0*/  LEA.HI.X R7, R0, UR5, R33, 0x2, P0 ;  /* 0x0000000500077c11 */ /* 0x000fe200080f1421 */
[----:B--2---:R-:W-:Y:S01]  /*1200*/  IMAD R27, R32, 0xd, R29 ;  /* 0x0000000d201b7824 */ /* 0x004fe200078e021d */
[C---:B------:R-:W-:Y:S01]  /*1210*/  LEA R4, P0, R43.reuse, UR4, 0x2 ;  /* 0x000000042b047c11 */ /* 0x040fe2000f8010ff */
[----:B------:R-:W-:Y:S01]  /*1220*/  IMAD.X R0, RZ, RZ, RZ, P1 ;  /* 0x000000ffff007224 */ /* 0x000fe200008e06ff */
[----:B------:R-:W-:Y:S01]  /*1230*/  IADD3 R29, P1, PT, R92, R29, RZ ;  /* 0x0000001d5c1d7210 */ /* 0x000fe20007f3e0ff */
[----:B------:R2:W-:Y:S03]  /*1240*/  STG.E.128 desc[UR14][R6.64], R12 ;  /* 0x0000000c06007986 */ /* 0x0005e6000c101d0e */
[----:B------:R-:W-:-:S02]  /*1250*/  LEA.HI.X R5, R43, UR5, R0, 0x2, P0 ;  /* 0x000000052b057c11 */ /* 0x000fc400080f1400 */
[----:B------:R-:W-:Y:S02]  /*1260*/  IADD3.X R26, PT, PT, RZ, RZ, RZ, P1, !PT ;  /* 0x000000ffff1a7210 */ /* 0x000fe40000ffe4ff */
[----:B------:R-:W-:Y:S01]  /*1270*/  IADD3 R0, P1, PT, R92, R27, RZ ;  /* 0x0000001b5c007210 */ /* 0x000fe20007f3e0ff */
[----:B------:R-:W-:Y:S01]  /*1280*/  VIADD R27, R27, UR13 ;  /* 0x0000000d1b1b7c36 */ /* 0x000fe20008000000 */
[C---:B------:R-:W-:Y:S01]  /*1290*/  LEA R24, P0, R29.reuse, UR4, 0x2 ;  /* 0x000000041d187c11 */ /* 0x040fe2000f8010ff */
[----:B------:R3:W-:Y:S02]  /*12a0*/  STG.E.128 desc[UR14][R4.64], R8 ;  /* 0x0000000804007986 */ /* 0x0007e4000c101d0e */
[----:B0-----:R-:W-:Y:S01]  /*12b0*/  IMAD.X R21, RZ, RZ, RZ, P1 ;  /* 0x000000ffff157224 */ /* 0x001fe200008e06ff */
[----:B------:R-:W-:Y:S02]  /*12c0*/  LEA.HI.X R25, R29, UR5, R26, 0x2, P0 ;  /* 0x000000051d197c11 */ /* 0x000fe400080f141a */
[----:B------:R-:W-:-:S02]  /*12d0*/  LEA R20, P0, R0, UR4, 0x2 ;  /* 0x0000000400147c11 */ /* 0x000fc4000f8010ff */
[----:B-1----:R-:W-:Y:S01]  /*12e0*/  IADD3 R3, PT, PT, R27, UR13, RZ ;  /* 0x0000000d1b037c10 */ /* 0x002fe2000fffe0ff */
[----:B------:R-:W-:Y:S01]  /*12f0*/  STG.E.128 desc[UR14][R24.64], R52 ;  /* 0x0000003418007986 */ /* 0x000fe2000c101d0e */
[----:B------:R-:W-:Y:S02]  /*1300*/  LEA.HI.X R21, R0, UR5, R21, 0x2, P0 ;  /* 0x0000000500157c11 */ /* 0x000fe400080f1415 */
[C---:B------:R-:W-:Y:S01]  /*1310*/  IADD3 R27, P0, PT, R92.reuse, R27, RZ ;  /* 0x0000001b5c1b7210 */ /* 0x040fe20007f1e0ff */
[----:B------:R-:W-:Y:S01]  /*1320*/  VIADD R17, R3, UR13 ;  /* 0x0000000d03117c36 */ /* 0x000fe20008000000 */
[C---:B--2---:R-:W-:Y:S01]  /*1330*/  IADD3 R7, P2, PT, R92.reuse, R3, RZ ;  /* 0x000000035c077210 */ /* 0x044fe20007f5e0ff */
[----:B------:R-:W-:Y:S01]  /*1340*/  STG.E.128 desc[UR14][R20.64], R56 ;  /* 0x0000003814007986 */ /* 0x000fe2000c101d0e */
[----:B------:R-:W-:Y:S01]  /*1350*/  LEA R2, P1, R27, UR4, 0x2 ;  /* 0x000000041b027c11 */ /* 0x000fe2000f8210ff */
[----:B------:R-:W-:Y:S01]  /*1360*/  IMAD.X R0, RZ, RZ, RZ, P0 ;  /* 0x000000ffff007224 */ /* 0x000fe200000e06ff */
[----:B------:R-:W-:-:S02]  /*1370*/  IADD3 R17, P0, PT, R92, R17, RZ ;  /* 0x000000115c117210 */ /* 0x000fc40007f1e0ff */
[----:B------:R-:W-:Y:S02]  /*1380*/  IADD3.X R12, PT, PT, RZ, RZ, RZ, P2, !PT ;  /* 0x000000ffff0c7210 */ /* 0x000fe400017fe4ff */
[----:B------:R-:W-:Y:S01]  /*1390*/  LEA.HI.X R3, R27, UR5, R0, 0x2, P1 ;  /* 0x000000051b037c11 */ /* 0x000fe200088f1400 */
[----:B------:R-:W-:Y:S01]  /*13a0*/  IMAD.X R0, RZ, RZ, RZ, P0 ;  /* 0x000000ffff007224 */ /* 0x000fe200000e06ff */
[----:B---3--:R-:W-:Y:S02]  /*13b0*/  LEA R4, P2, R7, UR4, 0x2 ;  /* 0x0000000407047c11 */ /* 0x008fe4000f8410ff */
[----:B------:R-:W-:Y:S01]  /*13c0*/  LEA R6, P0, R17, UR4, 0x2 ;  /* 0x0000000411067c11 */ /* 0x000fe2000f8010ff */
[----:B------:R-:W-:Y:S01]  /*13d0*/  STG.E.128 desc[UR14][R2.64], R60 ;  /* 0x0000003c02007986 */ /* 0x000fe2000c101d0e */
[----:B------:R-:W-:Y:S02]  /*13e0*/  LEA.HI.X R5, R7, UR5, R12, 0x2, P2 ;  /* 0x0000000507057c11 */ /* 0x000fe400090f140c */
[----:B------:R-:W-:-:S03]  /*13f0*/  LEA.HI.X R7, R17, UR5, R0, 0x2, P0 ;  /* 0x0000000511077c11 */ /* 0x000fc600080f1400 */
[----:B------:R-:W-:Y:S04]  /*1400*/  STG.E.128 desc[UR14][R4.64], R64 ;  /* 0x0000004004007986 */ /* 0x000fe8000c101d0e */
[----:B------:R-:W-:Y:S01]  /*1410*/  STG.E.128 desc[UR14][R6.64], R68 ;  /* 0x0000004406007986 */ /* 0x000fe2000c101d0e */
[----:B------:R-:W-:Y:S05]  /*1420*/  EXIT ;  /* 0x000000000000794d */ /* 0x000fea0003800000 */
.L_x_3:
[----:B------:R-:W-:-:S00]  /*1430*/  BRA `(.L_x_3) ;  /* 0xfffffffc00fc7947 */ /* 0x000fc0000383ffff */
[----:B------:R-:W-:-:S00]  /*1440*/  NOP ;  /* 0x0000000000007918 */ /* 0x000fc00000000000 */
        /* <DEDUP_REMOVED lines=11> */
.L_x_4:


//--------------------- .nv.shared._Z11kernel_gemmILj128ELj64ELj16ELj64ELj32ELj1ELj4ELj4ELj128EEvjjjPKfS1_Pf --------------------------
	.section	.nv.shared._Z11kernel_gemmILj128ELj64ELj16ELj64ELj32ELj1ELj4ELj4ELj128EEvjjjPKfS1_Pf,"aw",@nobits
	.sectionflags	@""
	.align	4
.nv.shared._Z11kernel_gemmILj128ELj64ELj16ELj64ELj32ELj1ELj4ELj4ELj128EEvjjjPKfS1_Pf:
	.zero		13312


//--------------------- .nv.shared.reserved.0     --------------------------
	.section	.nv.shared.reserved.0,"aw",@nobits
	.weak		__nv_reservedSMEM_offset_0_alias
	.size		__nv_reservedSMEM_offset_0_alias, 0, 64
	.other		__nv_reservedSMEM_offset_0_alias,@"STO_CUDA_RESERVED_SHARED STV_DEFAULT"
__nv_reservedSMEM_offset_0_alias:
	.zero		0
	.zero		64


//--------------------- .nv.constant0._Z11kernel_gemmILj128ELj64ELj16ELj64ELj32ELj1ELj4ELj4ELj128EEvjjjPKfS1_Pf --------------------------
	.section	.nv.constant0._Z11kernel_gemmILj128ELj64ELj16ELj64ELj32ELj1ELj4ELj4ELj128EEvjjjPKfS1_Pf,"a",@progbits
	.sectionflags	@""
	.align	4
.nv.constant0._Z11kernel_gemmILj128ELj64ELj16ELj64ELj32ELj1ELj4ELj4ELj128EEvjjjPKfS1_Pf:
	.zero		936


//--------------------- SYMBOLS --------------------------

	.type		.nv.reservedSmem.offset0,@object
	.size		.nv.reservedSmem.offset0,0x4
	.type		.nv.reservedSmem.cap,@object
	.size		.nv.reservedSmem.cap,0x4
